//
// Generated by NVIDIA NVVM Compiler
//
// Compiler Build ID: CL-36424714
// Cuda compilation tools, release 13.0, V13.0.88
// Based on NVVM 20.0.0
//

.version 9.0
.target sm_100
.address_size 64

	// .globl	_Z10histMethodiPiS_

.visible .entry _Z10histMethodiPiS_(
	.param .u32 _Z10histMethodiPiS__param_0,
	.param .u64 .ptr .align 1 _Z10histMethodiPiS__param_1,
	.param .u64 .ptr .align 1 _Z10histMethodiPiS__param_2
)
{
	.reg .pred 	%p<2>;
	.reg .b32 	%r<8>;
	.reg .b64 	%rd<9>;

	ld.param.u32 	%r2, [_Z10histMethodiPiS__param_0];
	ld.param.u64 	%rd1, [_Z10histMethodiPiS__param_1];
	ld.param.u64 	%rd2, [_Z10histMethodiPiS__param_2];
	mov.u32 	%r3, %tid.x;
	mov.u32 	%r4, %ntid.x;
	mov.u32 	%r5, %ctaid.x;
	mad.lo.s32 	%r1, %r4, %r5, %r3;
	setp.ge.s32 	%p1, %r1, %r2;
	@%p1 bra 	$L__BB0_2;
	cvta.to.global.u64 	%rd3, %rd1;
	cvta.to.global.u64 	%rd4, %rd2;
	mul.wide.s32 	%rd5, %r1, 4;
	add.s64 	%rd6, %rd3, %rd5;
	ld.global.u32 	%r6, [%rd6];
	mul.wide.s32 	%rd7, %r6, 4;
	add.s64 	%rd8, %rd4, %rd7;
	atom.global.add.u32 	%r7, [%rd8], 1;
$L__BB0_2:
	ret;

}


// ===== COMPILED SASS (sm_100) =====

	.target	sm_100

	.elftype	@"ET_EXEC"


//--------------------- .note.nv.tkinfo           --------------------------
	.section	.note.nv.tkinfo,"",@"SHT_NOTE"
	.sectionflags	@"SHF_NOTE_NV_TKINFO"
	.tkinfo
        /*0018*/ 	.word	0x00000002
        /*0030*/ 	.string	""
        /*0030*/ 	.string	"ptxas"
        /*0030*/ 	.string	"Cuda compilation tools, release 13.0, V13.0.88"
        /*0030*/ 	.string	"Build cuda_13.0.r13.0/compiler.36424714_0"
        /*0030*/ 	.string	"-arch sm_100 -m 64 "



//--------------------- .note.nv.cuinfo           --------------------------
	.section	.note.nv.cuinfo,"",@"SHT_NOTE"
	.sectionflags	@"SHF_NOTE_NV_CUINFO"
        /*0018*/ 	.short	0x0002
        /*001a*/ 	.short	0x0064
        /*001c*/ 	.short	0x0082
	.zero		2


//--------------------- .nv.info                  --------------------------
	.section	.nv.info,"",@"SHT_CUDA_INFO"
	.align	4


	//----- nvinfo : EIATTR_REGCOUNT
	.align		4
        /*0000*/ 	.byte	0x04, 0x2f
        /*0002*/ 	.short	(.L_1 - .L_0)
	.align		4
.L_0:
        /*0004*/ 	.word	index@(_Z10histMethodiPiS_)
        /*0008*/ 	.word	0x0000000a


	//----- nvinfo : EIATTR_FRAME_SIZE
	.align		4
.L_1:
        /*000c*/ 	.byte	0x04, 0x11
        /*000e*/ 	.short	(.L_3 - .L_2)
	.align		4
.L_2:
        /*0010*/ 	.word	index@(_Z10histMethodiPiS_)
        /*0014*/ 	.word	0x00000000


	//----- nvinfo : EIATTR_MIN_STACK_SIZE
	.align		4
.L_3:
        /*0018*/ 	.byte	0x04, 0x12
        /*001a*/ 	.short	(.L_5 - .L_4)
	.align		4
.L_4:
        /*001c*/ 	.word	index@(_Z10histMethodiPiS_)
        /*0020*/ 	.word	0x00000000
.L_5:


//--------------------- .nv.compat                --------------------------
	.section	.nv.compat,"",@"SHT_CUDA_COMPAT_INFO"
	.align	4
        /*0000*/ 	.byte	0x02, 0x09, 0x00, 0x00, 0x02, 0x02, 0x01, 0x00, 0x02, 0x05, 0x05, 0x00, 0x03, 0x07, 0x01, 0x01
        /*0010*/ 	.byte	0x02, 0x03, 0x00, 0x00, 0x02, 0x06, 0x01, 0x00, 0x04, 0x0b, 0x08, 0x00, 0x09, 0x00, 0x00, 0x00
        /*0020*/ 	.byte	0x00, 0x00, 0x00, 0x00


//--------------------- .nv.info._Z10histMethodiPiS_ --------------------------
	.section	.nv.info._Z10histMethodiPiS_,"",@"SHT_CUDA_INFO"
	.sectionflags	@""
	.align	4


	//----- nvinfo : EIATTR_CUDA_API_VERSION
	.align		4
        /*0000*/ 	.byte	0x04, 0x37
        /*0002*/ 	.short	(.L_7 - .L_6)
.L_6:
        /*0004*/ 	.word	0x00000082


	//----- nvinfo : EIATTR_KPARAM_INFO
	.align		4
.L_7:
        /*0008*/ 	.byte	0x04, 0x17
        /*000a*/ 	.short	(.L_9 - .L_8)
.L_8:
        /*000c*/ 	.word	0x00000000
        /*0010*/ 	.short	0x0002
        /*0012*/ 	.short	0x0010
        /*0014*/ 	.byte	0x00, 0xf5, 0x21, 0x00


	//----- nvinfo : EIATTR_KPARAM_INFO
	.align		4
.L_9:
        /*0018*/ 	.byte	0x04, 0x17
        /*001a*/ 	.short	(.L_11 - .L_10)
.L_10:
        /*001c*/ 	.word	0x00000000
        /*0020*/ 	.short	0x0001
        /*0022*/ 	.short	0x0008
        /*0024*/ 	.byte	0x00, 0xf5, 0x21, 0x00


	//----- nvinfo : EIATTR_KPARAM_INFO
	.align		4
.L_11:
        /*0028*/ 	.byte	0x04, 0x17
        /*002a*/ 	.short	(.L_13 - .L_12)
.L_12:
        /*002c*/ 	.word	0x00000000
        /*0030*/ 	.short	0x0000
        /*0032*/ 	.short	0x0000
        /*0034*/ 	.byte	0x00, 0xf0, 0x11, 0x00


	//----- nvinfo : EIATTR_SPARSE_MMA_MASK
	.align		4
.L_13:
        /*0038*/ 	.byte	0x03, 0x50
        /*003a*/ 	.short	0x0000


	//----- nvinfo : EIATTR_MAXREG_COUNT
	.align		4
        /*003c*/ 	.byte	0x03, 0x1b
        /*003e*/ 	.short	0x00ff


	//----- nvinfo : EIATTR_MERCURY_ISA_VERSION
	.align		4
        /*0040*/ 	.byte	0x03, 0x5f
        /*0042*/ 	.short	0x0101


	//----- nvinfo : EIATTR_VRC_CTA_INIT_COUNT
	.align		4
        /*0044*/ 	.byte	0x02, 0x4a
	.zero		1
	.zero		1


	//----- nvinfo : EIATTR_EXIT_INSTR_OFFSETS
	.align		4
        /*0048*/ 	.byte	0x04, 0x1c
        /*004a*/ 	.short	(.L_15 - .L_14)


	//   ....[0]....
.L_14:
        /*004c*/ 	.word	0x00000070


	//   ....[1]....
        /*0050*/ 	.word	0x00000100


	//----- nvinfo : EIATTR_CBANK_PARAM_SIZE
	.align		4
.L_15:
        /*0054*/ 	.byte	0x03, 0x19
        /*0056*/ 	.short	0x0018


	//----- nvinfo : EIATTR_PARAM_CBANK
	.align		4
        /*0058*/ 	.byte	0x04, 0x0a
        /*005a*/ 	.short	(.L_17 - .L_16)
	.align		4
.L_16:
        /*005c*/ 	.word	index@(.nv.constant0._Z10histMethodiPiS_)
        /*0060*/ 	.short	0x0380
        /*0062*/ 	.short	0x0018


	//----- nvinfo : EIATTR_SW_WAR
	.align		4
.L_17:
        /*0064*/ 	.byte	0x04, 0x36
        /*0066*/ 	.short	(.L_19 - .L_18)
.L_18:
        /*0068*/ 	.word	0x00000008
.L_19:


//--------------------- .nv.callgraph             --------------------------
	.section	.nv.callgraph,"",@"SHT_CUDA_CALLGRAPH"
	.align	4
	.sectionentsize	8
	.align		4
        /*0000*/ 	.word	0x00000000
	.align		4
        /*0004*/ 	.word	0xffffffff
	.align		4
        /*0008*/ 	.word	0x00000000
	.align		4
        /*000c*/ 	.word	0xfffffffe
	.align		4
        /*0010*/ 	.word	0x00000000
	.align		4
        /*0014*/ 	.word	0xfffffffd
	.align		4
        /*0018*/ 	.word	0x00000000
	.align		4
        /*001c*/ 	.word	0xfffffffc


//--------------------- .text._Z10histMethodiPiS_ --------------------------
	.section	.text._Z10histMethodiPiS_,"ax",@progbits
	.align	128
        .global         _Z10histMethodiPiS_
        .type           _Z10histMethodiPiS_,@function
        .size           _Z10histMethodiPiS_,(.L_x_1 - _Z10histMethodiPiS_)
        .other          _Z10histMethodiPiS_,@"STO_CUDA_ENTRY STV_DEFAULT"
_Z10histMethodiPiS_:
.text._Z10histMethodiPiS_:
[----:B------:R-:W-:Y:S01]  /*0000*/  LDC R1, c[0x0][0x37c] ;  /* 0x0000df00ff017b82 */ /* 0x000fe20000000800 */
[----:B------:R-:W0:Y:S01]  /*0010*/  S2R R5, SR_TID.X ;  /* 0x0000000000057919 */ /* 0x000e220000002100 */
[----:B------:R-:W0:Y:S01]  /*0020*/  LDCU UR4, c[0x0][0x360] ;  /* 0x00006c00ff0477ac */ /* 0x000e220008000800 */
[----:B------:R-:W0:Y:S01]  /*0030*/  S2R R0, SR_CTAID.X ;  /* 0x0000000000007919 */ /* 0x000e220000002500 */
[----:B------:R-:W1:Y:S01]  /*0040*/  LDCU UR5, c[0x0][0x380] ;  /* 0x00007000ff0577ac */ /* 0x000e620008000800 */
[----:B0-----:R-:W-:-:S05]  /*0050*/  IMAD R5, R0, UR4, R5 ;  /* 0x0000000400057c24 */ /* 0x001fca000f8e0205 */
[----:B-1----:R-:W-:-:S13]  /*0060*/  ISETP.GE.AND P0, PT, R5, UR5, PT ;  /* 0x0000000505007c0c */ /* 0x002fda000bf06270 */
[----:B------:R-:W-:Y:S05]  /*0070*/  @P0 EXIT ;  /* 0x000000000000094d */ /* 0x000fea0003800000 */
[----:B------:R-:W0:Y:S01]  /*0080*/  LDC.64 R2, c[0x0][0x388] ;  /* 0x0000e200ff027b82 */ /* 0x000e220000000a00 */
[----:B------:R-:W1:Y:S01]  /*0090*/  LDCU.64 UR4, c[0x0][0x358] ;  /* 0x00006b00ff0477ac */ /* 0x000e620008000a00 */
[----:B0-----:R-:W-:-:S06]  /*00a0*/  IMAD.WIDE R2, R5, 0x4, R2 ;  /* 0x0000000405027825 */ /* 0x001fcc00078e0202 */
[----:B------:R-:W0:Y:S01]  /*00b0*/  LDC.64 R4, c[0x0][0x390] ;  /* 0x0000e400ff047b82 */ /* 0x000e220000000a00 */
[----:B-1----:R-:W0:Y:S01]  /*00c0*/  LDG.E R3, desc[UR4][R2.64] ;  /* 0x0000000402037981 */ /* 0x002e22000c1e1900 */
[----:B------:R-:W-:Y:S02]  /*00d0*/  HFMA2 R7, -RZ, RZ, 0, 5.9604644775390625e-08 ;  /* 0x00000001ff077431 */ /* 0x000fe400000001ff */
[----:B0-----:R-:W-:-:S05]  /*00e0*/  IMAD.WIDE R4, R3, 0x4, R4 ;  /* 0x0000000403047825 */ /* 0x001fca00078e0204 */
[----:B------:R-:W-:Y:S01]  /*00f0*/  REDG.E.ADD.STRONG.GPU desc[UR4][R4.64], R7 ;  /* 0x000000070400798e */ /* 0x000fe2000c12e104 */
[----:B------:R-:W-:Y:S05]  /*0100*/  EXIT ;  /* 0x000000000000794d */ /* 0x000fea0003800000 */
.L_x_0:
[----:B------:R-:W-:-:S00]  /*0110*/  BRA `(.L_x_0) ;  /* 0xfffffffc00fc7947 */ /* 0x000fc0000383ffff */
[----:B------:R-:W-:-:S00]  /*0120*/  NOP ;  /* 0x0000000000007918 */ /* 0x000fc00000000000 */
        /* <DEDUP_REMOVED lines=13> */
.L_x_1:


//--------------------- .nv.shared.reserved.0     --------------------------
	.section	.nv.shared.reserved.0,"aw",@nobits
	.weak		__nv_reservedSMEM_offset_0_alias
	.size		__nv_reservedSMEM_offset_0_alias, 0, 64
	.other		__nv_reservedSMEM_offset_0_alias,@"STO_CUDA_RESERVED_SHARED STV_DEFAULT"
__nv_reservedSMEM_offset_0_alias:
	.zero		0
	.zero		64


//--------------------- .nv.constant0._Z10histMethodiPiS_ --------------------------
	.section	.nv.constant0._Z10histMethodiPiS_,"a",@progbits
	.sectionflags	@""
	.align	4
.nv.constant0._Z10histMethodiPiS_:
	.zero		920


//--------------------- SYMBOLS --------------------------

	.type		.nv.reservedSmem.offset0,@object
	.size		.nv.reservedSmem.offset0,0x4
